//
// Generated by NVIDIA NVVM Compiler
//
// Compiler Build ID: CL-36424714
// Cuda compilation tools, release 13.0, V13.0.88
// Based on NVVM 20.0.0
//

.version 9.0
.target sm_100
.address_size 64

	// .globl	_Z15matrix_mult_gpuPKiS0_Pii

.visible .entry _Z15matrix_mult_gpuPKiS0_Pii(
	.param .u64 .ptr .align 1 _Z15matrix_mult_gpuPKiS0_Pii_param_0,
	.param .u64 .ptr .align 1 _Z15matrix_mult_gpuPKiS0_Pii_param_1,
	.param .u64 .ptr .align 1 _Z15matrix_mult_gpuPKiS0_Pii_param_2,
	.param .u32 _Z15matrix_mult_gpuPKiS0_Pii_param_3
)
{
	.reg .pred 	%p<10>;
	.reg .b32 	%r<146>;
	.reg .b64 	%rd<48>;

	ld.param.u64 	%rd5, [_Z15matrix_mult_gpuPKiS0_Pii_param_0];
	ld.param.u64 	%rd6, [_Z15matrix_mult_gpuPKiS0_Pii_param_1];
	ld.param.u64 	%rd4, [_Z15matrix_mult_gpuPKiS0_Pii_param_2];
	ld.param.u32 	%r56, [_Z15matrix_mult_gpuPKiS0_Pii_param_3];
	cvta.to.global.u64 	%rd1, %rd6;
	cvta.to.global.u64 	%rd2, %rd5;
	mov.u32 	%r57, %tid.x;
	mov.u32 	%r58, %ntid.x;
	mov.u32 	%r59, %ctaid.x;
	mad.lo.s32 	%r1, %r58, %r59, %r57;
	mov.u32 	%r2, %tid.y;
	mov.u32 	%r60, %ntid.y;
	mov.u32 	%r61, %ctaid.y;
	mul.lo.s32 	%r3, %r60, %r61;
	add.s32 	%r62, %r3, %r2;
	max.s32 	%r63, %r1, %r62;
	setp.ge.s32 	%p1, %r63, %r56;
	@%p1 bra 	$L__BB0_13;
	mul.lo.s32 	%r5, %r56, %r1;
	and.b32  	%r6, %r56, 7;
	setp.lt.u32 	%p2, %r56, 8;
	mov.b32 	%r140, 0;
	mov.u32 	%r145, %r140;
	@%p2 bra 	$L__BB0_4;
	and.b32  	%r140, %r56, 2147483640;
	neg.s32 	%r134, %r140;
	add.s32 	%r67, %r2, %r56;
	add.s32 	%r133, %r67, %r3;
	shl.b32 	%r10, %r56, 3;
	shl.b32 	%r68, %r56, 1;
	add.s32 	%r132, %r62, %r68;
	mad.lo.s32 	%r131, %r56, 3, %r62;
	shl.b32 	%r69, %r56, 2;
	add.s32 	%r130, %r62, %r69;
	mad.lo.s32 	%r129, %r56, 5, %r62;
	mad.lo.s32 	%r128, %r56, 6, %r62;
	mad.lo.s32 	%r127, %r56, 7, %r62;
	add.s64 	%rd3, %rd2, 16;
	mov.b32 	%r145, 0;
	mov.u32 	%r125, %r5;
	mov.u32 	%r126, %r62;
$L__BB0_3:
	.pragma "nounroll";
	mul.wide.s32 	%rd7, %r125, 4;
	add.s64 	%rd8, %rd3, %rd7;
	ld.global.u32 	%r70, [%rd8+-16];
	mul.wide.u32 	%rd9, %r126, 4;
	add.s64 	%rd10, %rd1, %rd9;
	ld.global.u32 	%r71, [%rd10];
	mad.lo.s32 	%r72, %r71, %r70, %r145;
	ld.global.u32 	%r73, [%rd8+-12];
	mul.wide.u32 	%rd11, %r133, 4;
	add.s64 	%rd12, %rd1, %rd11;
	ld.global.u32 	%r74, [%rd12];
	mad.lo.s32 	%r75, %r74, %r73, %r72;
	ld.global.u32 	%r76, [%rd8+-8];
	mul.wide.u32 	%rd13, %r132, 4;
	add.s64 	%rd14, %rd1, %rd13;
	ld.global.u32 	%r77, [%rd14];
	mad.lo.s32 	%r78, %r77, %r76, %r75;
	ld.global.u32 	%r79, [%rd8+-4];
	mul.wide.u32 	%rd15, %r131, 4;
	add.s64 	%rd16, %rd1, %rd15;
	ld.global.u32 	%r80, [%rd16];
	mad.lo.s32 	%r81, %r80, %r79, %r78;
	ld.global.u32 	%r82, [%rd8];
	mul.wide.u32 	%rd17, %r130, 4;
	add.s64 	%rd18, %rd1, %rd17;
	ld.global.u32 	%r83, [%rd18];
	mad.lo.s32 	%r84, %r83, %r82, %r81;
	ld.global.u32 	%r85, [%rd8+4];
	mul.wide.u32 	%rd19, %r129, 4;
	add.s64 	%rd20, %rd1, %rd19;
	ld.global.u32 	%r86, [%rd20];
	mad.lo.s32 	%r87, %r86, %r85, %r84;
	ld.global.u32 	%r88, [%rd8+8];
	mul.wide.u32 	%rd21, %r128, 4;
	add.s64 	%rd22, %rd1, %rd21;
	ld.global.u32 	%r89, [%rd22];
	mad.lo.s32 	%r90, %r89, %r88, %r87;
	ld.global.u32 	%r91, [%rd8+12];
	mul.wide.u32 	%rd23, %r127, 4;
	add.s64 	%rd24, %rd1, %rd23;
	ld.global.u32 	%r92, [%rd24];
	mad.lo.s32 	%r145, %r92, %r91, %r90;
	add.s32 	%r134, %r134, 8;
	add.s32 	%r133, %r133, %r10;
	add.s32 	%r132, %r132, %r10;
	add.s32 	%r131, %r131, %r10;
	add.s32 	%r130, %r130, %r10;
	add.s32 	%r129, %r129, %r10;
	add.s32 	%r128, %r128, %r10;
	add.s32 	%r127, %r127, %r10;
	add.s32 	%r126, %r126, %r10;
	add.s32 	%r125, %r125, 8;
	setp.ne.s32 	%p3, %r134, 0;
	@%p3 bra 	$L__BB0_3;
$L__BB0_4:
	setp.eq.s32 	%p4, %r6, 0;
	@%p4 bra 	$L__BB0_12;
	and.b32  	%r42, %r56, 3;
	setp.lt.u32 	%p5, %r6, 4;
	@%p5 bra 	$L__BB0_7;
	add.s32 	%r94, %r140, %r5;
	mul.wide.s32 	%rd25, %r94, 4;
	add.s64 	%rd26, %rd2, %rd25;
	ld.global.u32 	%r95, [%rd26];
	mad.lo.s32 	%r96, %r140, %r56, %r62;
	mul.wide.u32 	%rd27, %r96, 4;
	add.s64 	%rd28, %rd1, %rd27;
	ld.global.u32 	%r97, [%rd28];
	mad.lo.s32 	%r98, %r97, %r95, %r145;
	ld.global.u32 	%r99, [%rd26+4];
	add.s32 	%r100, %r96, %r56;
	mul.wide.u32 	%rd29, %r100, 4;
	add.s64 	%rd30, %rd1, %rd29;
	ld.global.u32 	%r101, [%rd30];
	mad.lo.s32 	%r102, %r101, %r99, %r98;
	ld.global.u32 	%r103, [%rd26+8];
	add.s32 	%r104, %r100, %r56;
	mul.wide.u32 	%rd31, %r104, 4;
	add.s64 	%rd32, %rd1, %rd31;
	ld.global.u32 	%r105, [%rd32];
	mad.lo.s32 	%r106, %r105, %r103, %r102;
	ld.global.u32 	%r107, [%rd26+12];
	add.s32 	%r108, %r104, %r56;
	mul.wide.u32 	%rd33, %r108, 4;
	add.s64 	%rd34, %rd1, %rd33;
	ld.global.u32 	%r109, [%rd34];
	mad.lo.s32 	%r145, %r109, %r107, %r106;
	add.s32 	%r140, %r140, 4;
$L__BB0_7:
	setp.eq.s32 	%p6, %r42, 0;
	@%p6 bra 	$L__BB0_12;
	setp.eq.s32 	%p7, %r42, 1;
	@%p7 bra 	$L__BB0_10;
	add.s32 	%r111, %r140, %r5;
	mul.wide.s32 	%rd35, %r111, 4;
	add.s64 	%rd36, %rd2, %rd35;
	ld.global.u32 	%r112, [%rd36];
	mad.lo.s32 	%r113, %r140, %r56, %r62;
	mul.wide.u32 	%rd37, %r113, 4;
	add.s64 	%rd38, %rd1, %rd37;
	ld.global.u32 	%r114, [%rd38];
	mad.lo.s32 	%r115, %r114, %r112, %r145;
	ld.global.u32 	%r116, [%rd36+4];
	add.s32 	%r117, %r113, %r56;
	mul.wide.u32 	%rd39, %r117, 4;
	add.s64 	%rd40, %rd1, %rd39;
	ld.global.u32 	%r118, [%rd40];
	mad.lo.s32 	%r145, %r118, %r116, %r115;
	add.s32 	%r140, %r140, 2;
$L__BB0_10:
	and.b32  	%r119, %r56, 1;
	setp.eq.b32 	%p8, %r119, 1;
	not.pred 	%p9, %p8;
	@%p9 bra 	$L__BB0_12;
	add.s32 	%r120, %r140, %r5;
	mul.wide.s32 	%rd41, %r120, 4;
	add.s64 	%rd42, %rd2, %rd41;
	ld.global.u32 	%r121, [%rd42];
	mad.lo.s32 	%r122, %r140, %r56, %r62;
	mul.wide.u32 	%rd43, %r122, 4;
	add.s64 	%rd44, %rd1, %rd43;
	ld.global.u32 	%r123, [%rd44];
	mad.lo.s32 	%r145, %r123, %r121, %r145;
$L__BB0_12:
	add.s32 	%r124, %r5, %r62;
	cvta.to.global.u64 	%rd45, %rd4;
	mul.wide.s32 	%rd46, %r124, 4;
	add.s64 	%rd47, %rd45, %rd46;
	st.global.u32 	[%rd47], %r145;
$L__BB0_13:
	ret;

}


// ===== COMPILED SASS (sm_100) =====

	.target	sm_100

	.elftype	@"ET_EXEC"


//--------------------- .note.nv.tkinfo           --------------------------
	.section	.note.nv.tkinfo,"",@"SHT_NOTE"
	.sectionflags	@"SHF_NOTE_NV_TKINFO"
	.tkinfo
        /*0018*/ 	.word	0x00000002
        /*0030*/ 	.string	""
        /*0030*/ 	.string	"ptxas"
        /*0030*/ 	.string	"Cuda compilation tools, release 13.0, V13.0.88"
        /*0030*/ 	.string	"Build cuda_13.0.r13.0/compiler.36424714_0"
        /*0030*/ 	.string	"-arch sm_100 -m 64 "



//--------------------- .note.nv.cuinfo           --------------------------
	.section	.note.nv.cuinfo,"",@"SHT_NOTE"
	.sectionflags	@"SHF_NOTE_NV_CUINFO"
        /*0018*/ 	.short	0x0002
        /*001a*/ 	.short	0x0064
        /*001c*/ 	.short	0x0082
	.zero		2


//--------------------- .nv.info                  --------------------------
	.section	.nv.info,"",@"SHT_CUDA_INFO"
	.align	4


	//----- nvinfo : EIATTR_REGCOUNT
	.align		4
        /*0000*/ 	.byte	0x04, 0x2f
        /*0002*/ 	.short	(.L_1 - .L_0)
	.align		4
.L_0:
        /*0004*/ 	.word	index@(_Z15matrix_mult_gpuPKiS0_Pii)
        /*0008*/ 	.word	0x00000020


	//----- nvinfo : EIATTR_FRAME_SIZE
	.align		4
.L_1:
        /*000c*/ 	.byte	0x04, 0x11
        /*000e*/ 	.short	(.L_3 - .L_2)
	.align		4
.L_2:
        /*0010*/ 	.word	index@(_Z15matrix_mult_gpuPKiS0_Pii)
        /*0014*/ 	.word	0x00000000


	//----- nvinfo : EIATTR_MIN_STACK_SIZE
	.align		4
.L_3:
        /*0018*/ 	.byte	0x04, 0x12
        /*001a*/ 	.short	(.L_5 - .L_4)
	.align		4
.L_4:
        /*001c*/ 	.word	index@(_Z15matrix_mult_gpuPKiS0_Pii)
        /*0020*/ 	.word	0x00000000
.L_5:


//--------------------- .nv.compat                --------------------------
	.section	.nv.compat,"",@"SHT_CUDA_COMPAT_INFO"
	.align	4
        /*0000*/ 	.byte	0x02, 0x09, 0x00, 0x00, 0x02, 0x02, 0x01, 0x00, 0x02, 0x05, 0x05, 0x00, 0x03, 0x07, 0x01, 0x01
        /*0010*/ 	.byte	0x02, 0x03, 0x00, 0x00, 0x02, 0x06, 0x01, 0x00, 0x04, 0x0b, 0x08, 0x00, 0x09, 0x00, 0x00, 0x00
        /*0020*/ 	.byte	0x00, 0x00, 0x00, 0x00


//--------------------- .nv.info._Z15matrix_mult_gpuPKiS0_Pii --------------------------
	.section	.nv.info._Z15matrix_mult_gpuPKiS0_Pii,"",@"SHT_CUDA_INFO"
	.sectionflags	@""
	.align	4


	//----- nvinfo : EIATTR_CUDA_API_VERSION
	.align		4
        /*0000*/ 	.byte	0x04, 0x37
        /*0002*/ 	.short	(.L_7 - .L_6)
.L_6:
        /*0004*/ 	.word	0x00000082


	//----- nvinfo : EIATTR_KPARAM_INFO
	.align		4
.L_7:
        /*0008*/ 	.byte	0x04, 0x17
        /*000a*/ 	.short	(.L_9 - .L_8)
.L_8:
        /*000c*/ 	.word	0x00000000
        /*0010*/ 	.short	0x0003
        /*0012*/ 	.short	0x0018
        /*0014*/ 	.byte	0x00, 0xf0, 0x11, 0x00


	//----- nvinfo : EIATTR_KPARAM_INFO
	.align		4
.L_9:
        /*0018*/ 	.byte	0x04, 0x17
        /*001a*/ 	.short	(.L_11 - .L_10)
.L_10:
        /*001c*/ 	.word	0x00000000
        /*0020*/ 	.short	0x0002
        /*0022*/ 	.short	0x0010
        /*0024*/ 	.byte	0x00, 0xf5, 0x21, 0x00


	//----- nvinfo : EIATTR_KPARAM_INFO
	.align		4
.L_11:
        /*0028*/ 	.byte	0x04, 0x17
        /*002a*/ 	.short	(.L_13 - .L_12)
.L_12:
        /*002c*/ 	.word	0x00000000
        /*0030*/ 	.short	0x0001
        /*0032*/ 	.short	0x0008
        /*0034*/ 	.byte	0x00, 0xf5, 0x21, 0x00


	//----- nvinfo : EIATTR_KPARAM_INFO
	.align		4
.L_13:
        /*0038*/ 	.byte	0x04, 0x17
        /*003a*/ 	.short	(.L_15 - .L_14)
.L_14:
        /*003c*/ 	.word	0x00000000
        /*0040*/ 	.short	0x0000
        /*0042*/ 	.short	0x0000
        /*0044*/ 	.byte	0x00, 0xf5, 0x21, 0x00


	//----- nvinfo : EIATTR_SPARSE_MMA_MASK
	.align		4
.L_15:
        /*0048*/ 	.byte	0x03, 0x50
        /*004a*/ 	.short	0x0000


	//----- nvinfo : EIATTR_MAXREG_COUNT
	.align		4
        /*004c*/ 	.byte	0x03, 0x1b
        /*004e*/ 	.short	0x00ff


	//----- nvinfo : EIATTR_MERCURY_ISA_VERSION
	.align		4
        /*0050*/ 	.byte	0x03, 0x5f
        /*0052*/ 	.short	0x0101


	//----- nvinfo : EIATTR_VRC_CTA_INIT_COUNT
	.align		4
        /*0054*/ 	.byte	0x02, 0x4a
	.zero		1
	.zero		1


	//----- nvinfo : EIATTR_EXIT_INSTR_OFFSETS
	.align		4
        /*0058*/ 	.byte	0x04, 0x1c
        /*005a*/ 	.short	(.L_17 - .L_16)


	//   ....[0]....
.L_16:
        /*005c*/ 	.word	0x000000d0


	//   ....[1]....
        /*0060*/ 	.word	0x00000930


	//----- nvinfo : EIATTR_CBANK_PARAM_SIZE
	.align		4
.L_17:
        /*0064*/ 	.byte	0x03, 0x19
        /*0066*/ 	.short	0x001c


	//----- nvinfo : EIATTR_PARAM_CBANK
	.align		4
        /*0068*/ 	.byte	0x04, 0x0a
        /*006a*/ 	.short	(.L_19 - .L_18)
	.align		4
.L_18:
        /*006c*/ 	.word	index@(.nv.constant0._Z15matrix_mult_gpuPKiS0_Pii)
        /*0070*/ 	.short	0x0380
        /*0072*/ 	.short	0x001c


	//----- nvinfo : EIATTR_SW_WAR
	.align		4
.L_19:
        /*0074*/ 	.byte	0x04, 0x36
        /*0076*/ 	.short	(.L_21 - .L_20)
.L_20:
        /*0078*/ 	.word	0x00000008
.L_21:


//--------------------- .nv.callgraph             --------------------------
	.section	.nv.callgraph,"",@"SHT_CUDA_CALLGRAPH"
	.align	4
	.sectionentsize	8
	.align		4
        /*0000*/ 	.word	0x00000000
	.align		4
        /*0004*/ 	.word	0xffffffff
	.align		4
        /*0008*/ 	.word	0x00000000
	.align		4
        /*000c*/ 	.word	0xfffffffe
	.align		4
        /*0010*/ 	.word	0x00000000
	.align		4
        /*0014*/ 	.word	0xfffffffd
	.align		4
        /*0018*/ 	.word	0x00000000
	.align		4
        /*001c*/ 	.word	0xfffffffc


//--------------------- .text._Z15matrix_mult_gpuPKiS0_Pii --------------------------
	.section	.text._Z15matrix_mult_gpuPKiS0_Pii,"ax",@progbits
	.align	128
        .global         _Z15matrix_mult_gpuPKiS0_Pii
        .type           _Z15matrix_mult_gpuPKiS0_Pii,@function
        .size           _Z15matrix_mult_gpuPKiS0_Pii,(.L_x_5 - _Z15matrix_mult_gpuPKiS0_Pii)
        .other          _Z15matrix_mult_gpuPKiS0_Pii,@"STO_CUDA_ENTRY STV_DEFAULT"
_Z15matrix_mult_gpuPKiS0_Pii:
.text._Z15matrix_mult_gpuPKiS0_Pii:
[----:B------:R-:W-:Y:S01]  /*0000*/  LDC R1, c[0x0][0x37c] ;  /* 0x0000df00ff017b82 */ /* 0x000fe20000000800 */
[----:B------:R-:W0:Y:S07]  /*0010*/  S2R R4, SR_TID.X ;  /* 0x0000000000047919 */ /* 0x000e2e0000002100 */
[----:B------:R-:W1:Y:S01]  /*0020*/  S2UR UR5, SR_CTAID.Y ;  /* 0x00000000000579c3 */ /* 0x000e620000002600 */
[----:B------:R-:W0:Y:S01]  /*0030*/  LDCU UR6, c[0x0][0x360] ;  /* 0x00006c00ff0677ac */ /* 0x000e220008000800 */
[----:B------:R-:W0:Y:S01]  /*0040*/  S2R R3, SR_CTAID.X ;  /* 0x0000000000037919 */ /* 0x000e220000002500 */
[----:B------:R-:W1:Y:S01]  /*0050*/  LDCU UR4, c[0x0][0x364] ;  /* 0x00006c80ff0477ac */ /* 0x000e620008000800 */
[----:B------:R-:W2:Y:S04]  /*0060*/  S2R R9, SR_TID.Y ;  /* 0x0000000000097919 */ /* 0x000ea80000002200 */
[----:B------:R-:W3:Y:S01]  /*0070*/  LDC R0, c[0x0][0x398] ;  /* 0x0000e600ff007b82 */ /* 0x000ee20000000800 */
[----:B-1----:R-:W-:Y:S01]  /*0080*/  UIMAD UR4, UR4, UR5, URZ ;  /* 0x00000005040472a4 */ /* 0x002fe2000f8e02ff */
[----:B0-----:R-:W-:-:S05]  /*0090*/  IMAD R4, R3, UR6, R4 ;  /* 0x0000000603047c24 */ /* 0x001fca000f8e0204 */
[----:B--2---:R-:W-:-:S04]  /*00a0*/  IADD3 R3, PT, PT, R9, UR4, RZ ;  /* 0x0000000409037c10 */ /* 0x004fc8000fffe0ff */
[----:B------:R-:W-:-:S04]  /*00b0*/  VIMNMX R5, PT, PT, R4, R3, !PT ;  /* 0x0000000304057248 */ /* 0x000fc80007fe0100 */
[----:B---3--:R-:W-:-:S13]  /*00c0*/  ISETP.GE.AND P0, PT, R5, R0, PT ;  /* 0x000000000500720c */ /* 0x008fda0003f06270 */
[----:B------:R-:W-:Y:S05]  /*00d0*/  @P0 EXIT ;  /* 0x000000000000094d */ /* 0x000fea0003800000 */
[C---:B------:R-:W-:Y:S01]  /*00e0*/  ISETP.GE.U32.AND P1, PT, R0.reuse, 0x8, PT ;  /* 0x000000080000780c */ /* 0x040fe20003f26070 */
[----:B------:R-:W0:Y:S01]  /*00f0*/  LDCU.64 UR8, c[0x0][0x358] ;  /* 0x00006b00ff0877ac */ /* 0x000e220008000a00 */
[----:B------:R-:W-:Y:S01]  /*0100*/  LOP3.LUT R2, R0, 0x7, RZ, 0xc0, !PT ;  /* 0x0000000700027812 */ /* 0x000fe200078ec0ff */
[----:B------:R-:W-:Y:S02]  /*0110*/  HFMA2 R5, -RZ, RZ, 0, 0 ;  /* 0x00000000ff057431 */ /* 0x000fe400000001ff */
[----:B------:R-:W-:Y:S01]  /*0120*/  IMAD R4, R4, R0, RZ ;  /* 0x0000000004047224 */ /* 0x000fe200078e02ff */
[----:B------:R-:W-:Y:S02]  /*0130*/  MOV R10, RZ ;  /* 0x000000ff000a7202 */ /* 0x000fe40000000f00 */
[----:B------:R-:W-:-:S05]  /*0140*/  ISETP.NE.AND P0, PT, R2, RZ, PT ;  /* 0x000000ff0200720c */ /* 0x000fca0003f05270 */
[----:B------:R-:W-:Y:S08]  /*0150*/  @!P1 BRA `(.L_x_0) ;  /* 0x0000000000fc9947 */ /* 0x000ff00003800000 */
[----:B------:R-:W1:Y:S01]  /*0160*/  LDCU.64 UR6, c[0x0][0x380] ;  /* 0x00007000ff0677ac */ /* 0x000e620008000a00 */
[C---:B------:R-:W-:Y:S01]  /*0170*/  LOP3.LUT R5, R0.reuse, 0x7ffffff8, RZ, 0xc0, !PT ;  /* 0x7ffffff800057812 */ /* 0x040fe200078ec0ff */
[C-C-:B------:R-:W-:Y:S01]  /*0180*/  IMAD R11, R0.reuse, 0x3, R3.reuse ;  /* 0x00000003000b7824 */ /* 0x140fe200078e0203 */
[CC--:B------:R-:W-:Y:S01]  /*0190*/  LEA R7, R0.reuse, R3.reuse, 0x1 ;  /* 0x0000000300077211 */ /* 0x0c0fe200078e08ff */
[C-C-:B------:R-:W-:Y:S01]  /*01a0*/  IMAD R15, R0.reuse, 0x5, R3.reuse ;  /* 0x00000005000f7824 */ /* 0x140fe200078e0203 */
[CC--:B------:R-:W-:Y:S01]  /*01b0*/  LEA R13, R0.reuse, R3.reuse, 0x2 ;  /* 0x00000003000d7211 */ /* 0x0c0fe200078e10ff */
[C-C-:B------:R-:W-:Y:S01]  /*01c0*/  IMAD R17, R0.reuse, 0x6, R3.reuse ;  /* 0x0000000600117824 */ /* 0x140fe200078e0203 */
[----:B------:R-:W-:Y:S01]  /*01d0*/  MOV R10, RZ ;  /* 0x000000ff000a7202 */ /* 0x000fe20000000f00 */
[----:B------:R-:W-:Y:S01]  /*01e0*/  IMAD R25, R0, 0x7, R3 ;  /* 0x0000000700197824 */ /* 0x000fe200078e0203 */
[----:B------:R-:W-:Y:S02]  /*01f0*/  MOV R8, R4 ;  /* 0x0000000400087202 */ /* 0x000fe40000000f00 */
[----:B------:R-:W-:-:S02]  /*0200*/  MOV R29, R3 ;  /* 0x00000003001d7202 */ /* 0x000fc40000000f00 */
[----:B------:R-:W-:Y:S02]  /*0210*/  IADD3 R6, PT, PT, -R5, RZ, RZ ;  /* 0x000000ff05067210 */ /* 0x000fe40007ffe1ff */
[----:B------:R-:W-:Y:S01]  /*0220*/  IADD3 R9, PT, PT, R0, UR4, R9 ;  /* 0x0000000400097c10 */ /* 0x000fe2000fffe009 */
[----:B-1----:R-:W-:-:S04]  /*0230*/  UIADD3 UR5, UP0, UPT, UR6, 0x10, URZ ;  /* 0x0000001006057890 */ /* 0x002fc8000ff1e0ff */
[----:B------:R-:W-:-:S12]  /*0240*/  UIADD3.X UR4, UPT, UPT, URZ, UR7, URZ, UP0, !UPT ;  /* 0x00000007ff047290 */ /* 0x000fd800087fe4ff */
.L_x_1:
[----:B------:R-:W1:Y:S01]  /*0250*/  LDC.64 R18, c[0x0][0x388] ;  /* 0x0000e200ff127b82 */ /* 0x000e620000000a00 */
[----:B------:R-:W-:Y:S02]  /*0260*/  MOV R20, UR5 ;  /* 0x0000000500147c02 */ /* 0x000fe40008000f00 */
[----:B------:R-:W-:-:S03]  /*0270*/  MOV R21, UR4 ;  /* 0x0000000400157c02 */ /* 0x000fc60008000f00 */
[----:B------:R-:W-:-:S05]  /*0280*/  IMAD.WIDE R20, R8, 0x4, R20 ;  /* 0x0000000408147825 */ /* 0x000fca00078e0214 */
[----:B0-----:R-:W2:Y:S04]  /*0290*/  LDG.E R12, desc[UR8][R20.64+-0x10] ;  /* 0xfffff008140c7981 */ /* 0x001ea8000c1e1900 */
[----:B------:R-:W3:Y:S04]  /*02a0*/  LDG.E R14, desc[UR8][R20.64+-0xc] ;  /* 0xfffff408140e7981 */ /* 0x000ee8000c1e1900 */
[----:B------:R-:W4:Y:S01]  /*02b0*/  LDG.E R28, desc[UR8][R20.64+-0x8] ;  /* 0xfffff808141c7981 */ /* 0x000f22000c1e1900 */
[----:B-1----:R-:W-:-:S03]  /*02c0*/  IMAD.WIDE.U32 R22, R29, 0x4, R18 ;  /* 0x000000041d167825 */ /* 0x002fc600078e0012 */
[----:B------:R-:W5:Y:S04]  /*02d0*/  LDG.E R16, desc[UR8][R20.64+-0x4] ;  /* 0xfffffc0814107981 */ /* 0x000f68000c1e1900 */
[----:B------:R-:W2:Y:S01]  /*02e0*/  LDG.E R23, desc[UR8][R22.64] ;  /* 0x0000000816177981 */ /* 0x000ea2000c1e1900 */
[----:B------:R-:W-:-:S04]  /*02f0*/  IMAD.WIDE.U32 R26, R9, 0x4, R18 ;  /* 0x00000004091a7825 */ /* 0x000fc800078e0012 */
[----:B--2---:R-:W-:Y:S02]  /*0300*/  IMAD R10, R12, R23, R10 ;  /* 0x000000170c0a7224 */ /* 0x004fe400078e020a */
[--C-:B------:R-:W-:Y:S01]  /*0310*/  IMAD.WIDE.U32 R22, R7, 0x4, R18.reuse ;  /* 0x0000000407167825 */ /* 0x100fe200078e0012 */
[----:B------:R0:W3:Y:S05]  /*0320*/  LDG.E R12, desc[UR8][R26.64] ;  /* 0x000000081a0c7981 */ /* 0x0000ea000c1e1900 */
[----:B------:R-:W4:Y:S01]  /*0330*/  LDG.E R23, desc[UR8][R22.64] ;  /* 0x0000000816177981 */ /* 0x000f22000c1e1900 */
[----:B0-----:R-:W-:-:S05]  /*0340*/  IMAD.WIDE.U32 R26, R11, 0x4, R18 ;  /* 0x000000040b1a7825 */ /* 0x001fca00078e0012 */
[----:B------:R0:W5:Y:S02]  /*0350*/  LDG.E R24, desc[UR8][R26.64] ;  /* 0x000000081a187981 */ /* 0x000164000c1e1900 */
[----:B0-----:R-:W-:-:S04]  /*0360*/  IMAD.WIDE.U32 R26, R13, 0x4, R18 ;  /* 0x000000040d1a7825 */ /* 0x001fc800078e0012 */
[----:B---3--:R-:W-:Y:S02]  /*0370*/  IMAD R10, R14, R12, R10 ;  /* 0x0000000c0e0a7224 */ /* 0x008fe400078e020a */
[----:B------:R-:W2:Y:S02]  /*0380*/  LDG.E R14, desc[UR8][R20.64+0x4] ;  /* 0x00000408140e7981 */ /* 0x000ea4000c1e1900 */
[----:B----4-:R-:W-:Y:S02]  /*0390*/  IMAD R10, R28, R23, R10 ;  /* 0x000000171c0a7224 */ /* 0x010fe400078e020a */
[----:B------:R-:W3:Y:S01]  /*03a0*/  LDG.E R12, desc[UR8][R20.64+0x8] ;  /* 0x00000808140c7981 */ /* 0x000ee2000c1e1900 */
[----:B------:R-:W-:-:S03]  /*03b0*/  IMAD.WIDE.U32 R22, R15, 0x4, R18 ;  /* 0x000000040f167825 */ /* 0x000fc600078e0012 */
[----:B------:R-:W4:Y:S04]  /*03c0*/  LDG.E R28, desc[UR8][R20.64+0xc] ;  /* 0x00000c08141c7981 */ /* 0x000f28000c1e1900 */
[----:B------:R-:W2:Y:S01]  /*03d0*/  LDG.E R23, desc[UR8][R22.64] ;  /* 0x0000000816177981 */ /* 0x000ea2000c1e1900 */
[----:B-----5:R-:W-:-:S03]  /*03e0*/  IMAD R10, R16, R24, R10 ;  /* 0x00000018100a7224 */ /* 0x020fc600078e020a */
[----:B------:R0:W5:Y:S04]  /*03f0*/  LDG.E R24, desc[UR8][R26.64] ;  /* 0x000000081a187981 */ /* 0x000168000c1e1900 */
[----:B------:R-:W5:Y:S01]  /*0400*/  LDG.E R16, desc[UR8][R20.64] ;  /* 0x0000000814107981 */ /* 0x000f62000c1e1900 */
[----:B0-----:R-:W-:-:S04]  /*0410*/  IMAD.WIDE.U32 R26, R17, 0x4, R18 ;  /* 0x00000004111a7825 */ /* 0x001fc800078e0012 */
[----:B------:R-:W-:Y:S02]  /*0420*/  IMAD.WIDE.U32 R18, R25, 0x4, R18 ;  /* 0x0000000419127825 */ /* 0x000fe400078e0012 */
[----:B------:R-:W3:Y:S04]  /*0430*/  LDG.E R27, desc[UR8][R26.64] ;  /* 0x000000081a1b7981 */ /* 0x000ee8000c1e1900 */
[----:B------:R-:W4:Y:S01]  /*0440*/  LDG.E R19, desc[UR8][R18.64] ;  /* 0x0000000812137981 */ /* 0x000f22000c1e1900 */
[----:B------:R-:W-:-:S04]  /*0450*/  IADD3 R6, PT, PT, R6, 0x8, RZ ;  /* 0x0000000806067810 */ /* 0x000fc80007ffe0ff */
[----:B------:R-:W-:Y:S02]  /*0460*/  ISETP.NE.AND P1, PT, R6, RZ, PT ;  /* 0x000000ff0600720c */ /* 0x000fe40003f25270 */
[C---:B------:R-:W-:Y:S02]  /*0470*/  LEA R9, R0.reuse, R9, 0x3 ;  /* 0x0000000900097211 */ /* 0x040fe400078e18ff */
[C---:B------:R-:W-:Y:S02]  /*0480*/  LEA R7, R0.reuse, R7, 0x3 ;  /* 0x0000000700077211 */ /* 0x040fe400078e18ff */
[C---:B------:R-:W-:Y:S02]  /*0490*/  LEA R11, R0.reuse, R11, 0x3 ;  /* 0x0000000b000b7211 */ /* 0x040fe400078e18ff */
[C---:B------:R-:W-:Y:S02]  /*04a0*/  LEA R13, R0.reuse, R13, 0x3 ;  /* 0x0000000d000d7211 */ /* 0x040fe400078e18ff */
[----:B------:R-:W-:-:S02]  /*04b0*/  LEA R15, R0, R15, 0x3 ;  /* 0x0000000f000f7211 */ /* 0x000fc400078e18ff */
[C---:B------:R-:W-:Y:S02]  /*04c0*/  LEA R17, R0.reuse, R17, 0x3 ;  /* 0x0000001100117211 */ /* 0x040fe400078e18ff */
[C---:B------:R-:W-:Y:S02]  /*04d0*/  LEA R25, R0.reuse, R25, 0x3 ;  /* 0x0000001900197211 */ /* 0x040fe400078e18ff */
[----:B------:R-:W-:Y:S02]  /*04e0*/  LEA R29, R0, R29, 0x3 ;  /* 0x0000001d001d7211 */ /* 0x000fe400078e18ff */
[----:B------:R-:W-:Y:S01]  /*04f0*/  IADD3 R8, PT, PT, R8, 0x8, RZ ;  /* 0x0000000808087810 */ /* 0x000fe20007ffe0ff */
[----:B-----5:R-:W-:-:S04]  /*0500*/  IMAD R10, R16, R24, R10 ;  /* 0x00000018100a7224 */ /* 0x020fc800078e020a */
[----:B--2---:R-:W-:-:S04]  /*0510*/  IMAD R10, R14, R23, R10 ;  /* 0x000000170e0a7224 */ /* 0x004fc800078e020a */
[----:B---3--:R-:W-:-:S04]  /*0520*/  IMAD R10, R12, R27, R10 ;  /* 0x0000001b0c0a7224 */ /* 0x008fc800078e020a */
[----:B----4-:R-:W-:Y:S01]  /*0530*/  IMAD R10, R28, R19, R10 ;  /* 0x000000131c0a7224 */ /* 0x010fe200078e020a */
[----:B------:R-:W-:Y:S06]  /*0540*/  @P1 BRA `(.L_x_1) ;  /* 0xfffffffc00401947 */ /* 0x000fec000383ffff */
.L_x_0:
[----:B------:R-:W-:Y:S05]  /*0550*/  @!P0 BRA `(.L_x_2) ;  /* 0x0000000000e48947 */ /* 0x000fea0003800000 */
[----:B------:R-:W-:Y:S02]  /*0560*/  ISETP.GE.U32.AND P0, PT, R2, 0x4, PT ;  /* 0x000000040200780c */ /* 0x000fe40003f06070 */
[----:B------:R-:W-:-:S04]  /*0570*/  LOP3.LUT R18, R0, 0x3, RZ, 0xc0, !PT ;  /* 0x0000000300127812 */ /* 0x000fc800078ec0ff */
[----:B------:R-:W-:-:S07]  /*0580*/  ISETP.NE.AND P1, PT, R18, RZ, PT ;  /* 0x000000ff1200720c */ /* 0x000fce0003f25270 */
[----:B------:R-:W-:Y:S06]  /*0590*/  @!P0 BRA `(.L_x_3) ;  /* 0x0000000000648947 */ /* 0x000fec0003800000 */
[----:B------:R-:W1:Y:S01]  /*05a0*/  LDC.64 R6, c[0x0][0x388] ;  /* 0x0000e200ff067b82 */ /* 0x000e620000000a00 */
[----:B------:R-:W-:Y:S01]  /*05b0*/  IMAD R17, R5, R0, R3 ;  /* 0x0000000005117224 */ /* 0x000fe200078e0203 */
[----:B------:R-:W-:-:S04]  /*05c0*/  IADD3 R11, PT, PT, R4, R5, RZ ;  /* 0x00000005040b7210 */ /* 0x000fc80007ffe0ff */
[-C--:B------:R-:W-:Y:S02]  /*05d0*/  IADD3 R15, PT, PT, R17, R0.reuse, RZ ;  /* 0x00000000110f7210 */ /* 0x080fe40007ffe0ff */
[----:B------:R-:W2:Y:S02]  /*05e0*/  LDC.64 R8, c[0x0][0x380] ;  /* 0x0000e000ff087b82 */ /* 0x000ea40000000a00 */
[----:B------:R-:W-:Y:S01]  /*05f0*/  IADD3 R19, PT, PT, R15, R0, RZ ;  /* 0x000000000f137210 */ /* 0x000fe20007ffe0ff */
[----:B-1----:R-:W-:-:S04]  /*0600*/  IMAD.WIDE.U32 R16, R17, 0x4, R6 ;  /* 0x0000000411107825 */ /* 0x002fc800078e0006 */
[----:B------:R-:W-:Y:S02]  /*0610*/  IMAD.WIDE.U32 R14, R15, 0x4, R6 ;  /* 0x000000040f0e7825 */ /* 0x000fe400078e0006 */
[----:B0-----:R-:W3:Y:S02]  /*0620*/  LDG.E R16, desc[UR8][R16.64] ;  /* 0x0000000810107981 */ /* 0x001ee4000c1e1900 */
[----:B--2---:R-:W-:Y:S02]  /*0630*/  IMAD.WIDE R8, R11, 0x4, R8 ;  /* 0x000000040b087825 */ /* 0x004fe400078e0208 */
[----:B------:R-:W2:Y:S02]  /*0640*/  LDG.E R14, desc[UR8][R14.64] ;  /* 0x000000080e0e7981 */ /* 0x000ea4000c1e1900 */
[C-C-:B------:R-:W-:Y:S01]  /*0650*/  IMAD.WIDE.U32 R12, R19.reuse, 0x4, R6.reuse ;  /* 0x00000004130c7825 */ /* 0x140fe200078e0006 */
[----:B------:R-:W-:Y:S01]  /*0660*/  IADD3 R19, PT, PT, R19, R0, RZ ;  /* 0x0000000013137210 */ /* 0x000fe20007ffe0ff */
[----:B------:R-:W3:Y:S04]  /*0670*/  LDG.E R11, desc[UR8][R8.64] ;  /* 0x00000008080b7981 */ /* 0x000ee8000c1e1900 */
[----:B------:R-:W2:Y:S01]  /*0680*/  LDG.E R2, desc[UR8][R8.64+0x4] ;  /* 0x0000040808027981 */ /* 0x000ea2000c1e1900 */
[----:B------:R-:W-:-:S03]  /*0690*/  IMAD.WIDE.U32 R6, R19, 0x4, R6 ;  /* 0x0000000413067825 */ /* 0x000fc600078e0006 */
[----:B------:R-:W4:Y:S04]  /*06a0*/  LDG.E R12, desc[UR8][R12.64] ;  /* 0x000000080c0c7981 */ /* 0x000f28000c1e1900 */
[----:B------:R-:W4:Y:S04]  /*06b0*/  LDG.E R19, desc[UR8][R8.64+0x8] ;  /* 0x0000080808137981 */ /* 0x000f28000c1e1900 */
[----:B------:R-:W5:Y:S04]  /*06c0*/  LDG.E R21, desc[UR8][R8.64+0xc] ;  /* 0x00000c0808157981 */ /* 0x000f68000c1e1900 */
[----:B------:R-:W5:Y:S01]  /*06d0*/  LDG.E R6, desc[UR8][R6.64] ;  /* 0x0000000806067981 */ /* 0x000f62000c1e1900 */
[----:B------:R-:W-:Y:S01]  /*06e0*/  IADD3 R5, PT, PT, R5, 0x4, RZ ;  /* 0x0000000405057810 */ /* 0x000fe20007ffe0ff */
[----:B---3--:R-:W-:-:S04]  /*06f0*/  IMAD R11, R11, R16, R10 ;  /* 0x000000100b0b7224 */ /* 0x008fc800078e020a */
[----:B--2---:R-:W-:-:S04]  /*0700*/  IMAD R2, R2, R14, R11 ;  /* 0x0000000e02027224 */ /* 0x004fc800078e020b */
[----:B----4-:R-:W-:-:S04]  /*0710*/  IMAD R2, R19, R12, R2 ;  /* 0x0000000c13027224 */ /* 0x010fc800078e0202 */
[----:B-----5:R-:W-:-:S07]  /*0720*/  IMAD R10, R21, R6, R2 ;  /* 0x00000006150a7224 */ /* 0x020fce00078e0202 */
.L_x_3:
[----:B------:R-:W-:Y:S05]  /*0730*/  @!P1 BRA `(.L_x_2) ;  /* 0x00000000006c9947 */ /* 0x000fea0003800000 */
[----:B------:R-:W1:Y:S01]  /*0740*/  LDC.64 R16, c[0x0][0x388] ;  /* 0x0000e200ff107b82 */ /* 0x000e620000000a00 */
[----:B------:R-:W-:Y:S02]  /*0750*/  ISETP.NE.AND P0, PT, R18, 0x1, PT ;  /* 0x000000011200780c */ /* 0x000fe40003f05270 */
[----:B------:R-:W-:-:S04]  /*0760*/  LOP3.LUT R2, R0, 0x1, RZ, 0xc0, !PT ;  /* 0x0000000100027812 */ /* 0x000fc800078ec0ff */
[----:B------:R-:W-:Y:S01]  /*0770*/  ISETP.NE.U32.AND P1, PT, R2, 0x1, PT ;  /* 0x000000010200780c */ /* 0x000fe20003f25070 */
[----:B------:R-:W2:Y:S06]  /*0780*/  LDC.64 R6, c[0x0][0x380] ;  /* 0x0000e000ff067b82 */ /* 0x000eac0000000a00 */
[C---:B------:R-:W-:Y:S01]  /*0790*/  @P0 IMAD R15, R5.reuse, R0, R3 ;  /* 0x00000000050f0224 */ /* 0x040fe200078e0203 */
[----:B------:R-:W-:Y:S01]  /*07a0*/  @P0 IADD3 R11, PT, PT, R4, R5, RZ ;  /* 0x00000005040b0210 */ /* 0x000fe20007ffe0ff */
[----:B------:R-:W3:Y:S01]  /*07b0*/  LDC.64 R12, c[0x0][0x380] ;  /* 0x0000e000ff0c7b82 */ /* 0x000ee20000000a00 */
[----:B------:R-:W-:-:S02]  /*07c0*/  @P0 IADD3 R5, PT, PT, R5, 0x2, RZ ;  /* 0x0000000205050810 */ /* 0x000fc40007ffe0ff */
[----:B------:R-:W-:-:S05]  /*07d0*/  @P0 IADD3 R19, PT, PT, R15, R0, RZ ;  /* 0x000000000f130210 */ /* 0x000fca0007ffe0ff */
[----:B------:R-:W4:Y:S01]  /*07e0*/  LDC.64 R8, c[0x0][0x388] ;  /* 0x0000e200ff087b82 */ /* 0x000f220000000a00 */
[----:B-1----:R-:W-:-:S04]  /*07f0*/  @P0 IMAD.WIDE.U32 R14, R15, 0x4, R16 ;  /* 0x000000040f0e0825 */ /* 0x002fc800078e0010 */
[----:B------:R-:W-:Y:S02]  /*0800*/  @P0 IMAD.WIDE.U32 R16, R19, 0x4, R16 ;  /* 0x0000000413100825 */ /* 0x000fe400078e0010 */
[----:B0-----:R-:W5:Y:S02]  /*0810*/  @P0 LDG.E R14, desc[UR8][R14.64] ;  /* 0x000000080e0e0981 */ /* 0x001f64000c1e1900 */
[----:B--2---:R-:W-:Y:S01]  /*0820*/  @P0 IMAD.WIDE R6, R11, 0x4, R6 ;  /* 0x000000040b060825 */ /* 0x004fe200078e0206 */
[----:B------:R-:W-:Y:S01]  /*0830*/  @!P1 IADD3 R11, PT, PT, R4, R5, RZ ;  /* 0x00000005040b9210 */ /* 0x000fe20007ffe0ff */
[----:B------:R-:W2:Y:S02]  /*0840*/  @P0 LDG.E R16, desc[UR8][R16.64] ;  /* 0x0000000810100981 */ /* 0x000ea4000c1e1900 */
[----:B------:R-:W-:Y:S02]  /*0850*/  @!P1 IMAD R5, R5, R0, R3 ;  /* 0x0000000005059224 */ /* 0x000fe400078e0203 */
[----:B------:R-:W5:Y:S01]  /*0860*/  @P0 LDG.E R19, desc[UR8][R6.64] ;  /* 0x0000000806130981 */ /* 0x000f62000c1e1900 */
[----:B---3--:R-:W-:-:S03]  /*0870*/  @!P1 IMAD.WIDE R12, R11, 0x4, R12 ;  /* 0x000000040b0c9825 */ /* 0x008fc600078e020c */
[----:B------:R-:W2:Y:S04]  /*0880*/  @P0 LDG.E R0, desc[UR8][R6.64+0x4] ;  /* 0x0000040806000981 */ /* 0x000ea8000c1e1900 */
[----:B------:R-:W3:Y:S01]  /*0890*/  @!P1 LDG.E R13, desc[UR8][R12.64] ;  /* 0x000000080c0d9981 */ /* 0x000ee2000c1e1900 */
[----:B----4-:R-:W-:-:S06]  /*08a0*/  @!P1 IMAD.WIDE.U32 R8, R5, 0x4, R8 ;  /* 0x0000000405089825 */ /* 0x010fcc00078e0008 */
[----:B------:R-:W3:Y:S01]  /*08b0*/  @!P1 LDG.E R8, desc[UR8][R8.64] ;  /* 0x0000000808089981 */ /* 0x000ee2000c1e1900 */
[----:B-----5:R-:W-:-:S04]  /*08c0*/  @P0 IMAD R19, R19, R14, R10 ;  /* 0x0000000e13130224 */ /* 0x020fc800078e020a */
[----:B--2---:R-:W-:-:S04]  /*08d0*/  @P0 IMAD R10, R0, R16, R19 ;  /* 0x00000010000a0224 */ /* 0x004fc800078e0213 */
[----:B---3--:R-:W-:-:S07]  /*08e0*/  @!P1 IMAD R10, R13, R8, R10 ;  /* 0x000000080d0a9224 */ /* 0x008fce00078e020a */
.L_x_2:
[----:B------:R-:W1:Y:S01]  /*08f0*/  LDC.64 R6, c[0x0][0x390] ;  /* 0x0000e400ff067b82 */ /* 0x000e620000000a00 */
[----:B------:R-:W-:-:S05]  /*0900*/  IADD3 R3, PT, PT, R3, R4, RZ ;  /* 0x0000000403037210 */ /* 0x000fca0007ffe0ff */
[----:B-1----:R-:W-:-:S05]  /*0910*/  IMAD.WIDE R2, R3, 0x4, R6 ;  /* 0x0000000403027825 */ /* 0x002fca00078e0206 */
[----:B0-----:R-:W-:Y:S01]  /*0920*/  STG.E desc[UR8][R2.64], R10 ;  /* 0x0000000a02007986 */ /* 0x001fe2000c101908 */
[----:B------:R-:W-:Y:S05]  /*0930*/  EXIT ;  /* 0x000000000000794d */ /* 0x000fea0003800000 */
.L_x_4:
[----:B------:R-:W-:-:S00]  /*0940*/  BRA `(.L_x_4) ;  /* 0xfffffffc00fc7947 */ /* 0x000fc0000383ffff */
[----:B------:R-:W-:-:S00]  /*0950*/  NOP ;  /* 0x0000000000007918 */ /* 0x000fc00000000000 */
        /* <DEDUP_REMOVED lines=10> */
.L_x_5:


//--------------------- .nv.shared.reserved.0     --------------------------
	.section	.nv.shared.reserved.0,"aw",@nobits
	.weak		__nv_reservedSMEM_offset_0_alias
	.size		__nv_reservedSMEM_offset_0_alias, 0, 64
	.other		__nv_reservedSMEM_offset_0_alias,@"STO_CUDA_RESERVED_SHARED STV_DEFAULT"
__nv_reservedSMEM_offset_0_alias:
	.zero		0
	.zero		64


//--------------------- .nv.constant0._Z15matrix_mult_gpuPKiS0_Pii --------------------------
	.section	.nv.constant0._Z15matrix_mult_gpuPKiS0_Pii,"a",@progbits
	.sectionflags	@""
	.align	4
.nv.constant0._Z15matrix_mult_gpuPKiS0_Pii:
	.zero		924


//--------------------- SYMBOLS --------------------------

	.type		.nv.reservedSmem.offset0,@object
	.size		.nv.reservedSmem.offset0,0x4
